//
// Generated by NVIDIA NVVM Compiler
//
// Compiler Build ID: CL-36424714
// Cuda compilation tools, release 13.0, V13.0.88
// Based on NVVM 20.0.0
//

.version 9.0
.target sm_100
.address_size 64

	// .globl	_Z19reduce_warp_shufflePKfPfi
// _ZZ19reduce_warp_shufflePKfPfiE8warpSums has been demoted

.visible .entry _Z19reduce_warp_shufflePKfPfi(
	.param .u64 .ptr .align 1 _Z19reduce_warp_shufflePKfPfi_param_0,
	.param .u64 .ptr .align 1 _Z19reduce_warp_shufflePKfPfi_param_1,
	.param .u32 _Z19reduce_warp_shufflePKfPfi_param_2
)
{
	.reg .pred 	%p<16>;
	.reg .b32 	%r<35>;
	.reg .b32 	%f<30>;
	.reg .b64 	%rd<7>;
	// demoted variable
	.shared .align 4 .b8 _ZZ19reduce_warp_shufflePKfPfiE8warpSums[128];
	ld.param.u64 	%rd1, [_Z19reduce_warp_shufflePKfPfi_param_0];
	ld.param.u64 	%rd2, [_Z19reduce_warp_shufflePKfPfi_param_1];
	ld.param.u32 	%r5, [_Z19reduce_warp_shufflePKfPfi_param_2];
	mov.u32 	%r6, %ctaid.x;
	mov.u32 	%r1, %ntid.x;
	mov.u32 	%r2, %tid.x;
	mad.lo.s32 	%r3, %r6, %r1, %r2;
	and.b32  	%r4, %r2, 31;
	setp.ge.s32 	%p1, %r3, %r5;
	mov.f32 	%f28, 0f00000000;
	@%p1 bra 	$L__BB0_2;
	cvta.to.global.u64 	%rd3, %rd1;
	mul.wide.s32 	%rd4, %r3, 4;
	add.s64 	%rd5, %rd3, %rd4;
	ld.global.f32 	%f28, [%rd5];
$L__BB0_2:
	mov.b32 	%r7, %f28;
	shfl.sync.down.b32	%r8|%p2, %r7, 16, 31, -1;
	mov.b32 	%f8, %r8;
	add.f32 	%f9, %f28, %f8;
	mov.b32 	%r9, %f9;
	shfl.sync.down.b32	%r10|%p3, %r9, 8, 31, -1;
	mov.b32 	%f10, %r10;
	add.f32 	%f11, %f9, %f10;
	mov.b32 	%r11, %f11;
	shfl.sync.down.b32	%r12|%p4, %r11, 4, 31, -1;
	mov.b32 	%f12, %r12;
	add.f32 	%f13, %f11, %f12;
	mov.b32 	%r13, %f13;
	shfl.sync.down.b32	%r14|%p5, %r13, 2, 31, -1;
	mov.b32 	%f14, %r14;
	add.f32 	%f15, %f13, %f14;
	mov.b32 	%r15, %f15;
	shfl.sync.down.b32	%r16|%p6, %r15, 1, 31, -1;
	mov.b32 	%f16, %r16;
	add.f32 	%f3, %f15, %f16;
	setp.ne.s32 	%p7, %r4, 0;
	@%p7 bra 	$L__BB0_4;
	shr.u32 	%r17, %r2, 3;
	and.b32  	%r18, %r17, 124;
	mov.u32 	%r19, _ZZ19reduce_warp_shufflePKfPfiE8warpSums;
	add.s32 	%r20, %r19, %r18;
	st.shared.f32 	[%r20], %f3;
$L__BB0_4:
	bar.sync 	0;
	setp.gt.u32 	%p8, %r2, 31;
	@%p8 bra 	$L__BB0_9;
	shr.u32 	%r21, %r1, 5;
	setp.ge.u32 	%p9, %r4, %r21;
	mov.f32 	%f29, 0f00000000;
	@%p9 bra 	$L__BB0_7;
	shl.b32 	%r22, %r4, 2;
	mov.u32 	%r23, _ZZ19reduce_warp_shufflePKfPfiE8warpSums;
	add.s32 	%r24, %r23, %r22;
	ld.shared.f32 	%f29, [%r24];
$L__BB0_7:
	setp.ne.s32 	%p10, %r4, 0;
	mov.b32 	%r25, %f29;
	shfl.sync.down.b32	%r26|%p11, %r25, 16, 31, -1;
	mov.b32 	%f18, %r26;
	add.f32 	%f19, %f29, %f18;
	mov.b32 	%r27, %f19;
	shfl.sync.down.b32	%r28|%p12, %r27, 8, 31, -1;
	mov.b32 	%f20, %r28;
	add.f32 	%f21, %f19, %f20;
	mov.b32 	%r29, %f21;
	shfl.sync.down.b32	%r30|%p13, %r29, 4, 31, -1;
	mov.b32 	%f22, %r30;
	add.f32 	%f23, %f21, %f22;
	mov.b32 	%r31, %f23;
	shfl.sync.down.b32	%r32|%p14, %r31, 2, 31, -1;
	mov.b32 	%f24, %r32;
	add.f32 	%f25, %f23, %f24;
	mov.b32 	%r33, %f25;
	shfl.sync.down.b32	%r34|%p15, %r33, 1, 31, -1;
	mov.b32 	%f26, %r34;
	add.f32 	%f6, %f25, %f26;
	@%p10 bra 	$L__BB0_9;
	cvta.to.global.u64 	%rd6, %rd2;
	atom.global.add.f32 	%f27, [%rd6], %f6;
$L__BB0_9:
	ret;

}


// ===== COMPILED SASS (sm_100) =====

	.target	sm_100

	.elftype	@"ET_EXEC"


//--------------------- .note.nv.tkinfo           --------------------------
	.section	.note.nv.tkinfo,"",@"SHT_NOTE"
	.sectionflags	@"SHF_NOTE_NV_TKINFO"
	.tkinfo
        /*0018*/ 	.word	0x00000002
        /*0030*/ 	.string	""
        /*0030*/ 	.string	"ptxas"
        /*0030*/ 	.string	"Cuda compilation tools, release 13.0, V13.0.88"
        /*0030*/ 	.string	"Build cuda_13.0.r13.0/compiler.36424714_0"
        /*0030*/ 	.string	"-arch sm_100 -m 64 "



//--------------------- .note.nv.cuinfo           --------------------------
	.section	.note.nv.cuinfo,"",@"SHT_NOTE"
	.sectionflags	@"SHF_NOTE_NV_CUINFO"
        /*0018*/ 	.short	0x0002
        /*001a*/ 	.short	0x0064
        /*001c*/ 	.short	0x0082
	.zero		2


//--------------------- .nv.info                  --------------------------
	.section	.nv.info,"",@"SHT_CUDA_INFO"
	.align	4


	//----- nvinfo : EIATTR_REGCOUNT
	.align		4
        /*0000*/ 	.byte	0x04, 0x2f
        /*0002*/ 	.short	(.L_1 - .L_0)
	.align		4
.L_0:
        /*0004*/ 	.word	index@(_Z19reduce_warp_shufflePKfPfi)
        /*0008*/ 	.word	0x0000000e


	//----- nvinfo : EIATTR_FRAME_SIZE
	.align		4
.L_1:
        /*000c*/ 	.byte	0x04, 0x11
        /*000e*/ 	.short	(.L_3 - .L_2)
	.align		4
.L_2:
        /*0010*/ 	.word	index@(_Z19reduce_warp_shufflePKfPfi)
        /*0014*/ 	.word	0x00000000


	//----- nvinfo : EIATTR_MIN_STACK_SIZE
	.align		4
.L_3:
        /*0018*/ 	.byte	0x04, 0x12
        /*001a*/ 	.short	(.L_5 - .L_4)
	.align		4
.L_4:
        /*001c*/ 	.word	index@(_Z19reduce_warp_shufflePKfPfi)
        /*0020*/ 	.word	0x00000000
.L_5:


//--------------------- .nv.compat                --------------------------
	.section	.nv.compat,"",@"SHT_CUDA_COMPAT_INFO"
	.align	4
        /*0000*/ 	.byte	0x02, 0x09, 0x00, 0x00, 0x02, 0x02, 0x01, 0x00, 0x02, 0x05, 0x05, 0x00, 0x03, 0x07, 0x01, 0x01
        /*0010*/ 	.byte	0x02, 0x03, 0x00, 0x00, 0x02, 0x06, 0x01, 0x00, 0x04, 0x0b, 0x08, 0x00, 0x09, 0x00, 0x00, 0x00
        /*0020*/ 	.byte	0x00, 0x00, 0x00, 0x00


//--------------------- .nv.info._Z19reduce_warp_shufflePKfPfi --------------------------
	.section	.nv.info._Z19reduce_warp_shufflePKfPfi,"",@"SHT_CUDA_INFO"
	.sectionflags	@""
	.align	4


	//----- nvinfo : EIATTR_CUDA_API_VERSION
	.align		4
        /*0000*/ 	.byte	0x04, 0x37
        /*0002*/ 	.short	(.L_7 - .L_6)
.L_6:
        /*0004*/ 	.word	0x00000082


	//----- nvinfo : EIATTR_KPARAM_INFO
	.align		4
.L_7:
        /*0008*/ 	.byte	0x04, 0x17
        /*000a*/ 	.short	(.L_9 - .L_8)
.L_8:
        /*000c*/ 	.word	0x00000000
        /*0010*/ 	.short	0x0002
        /*0012*/ 	.short	0x0010
        /*0014*/ 	.byte	0x00, 0xf0, 0x11, 0x00


	//----- nvinfo : EIATTR_KPARAM_INFO
	.align		4
.L_9:
        /*0018*/ 	.byte	0x04, 0x17
        /*001a*/ 	.short	(.L_11 - .L_10)
.L_10:
        /*001c*/ 	.word	0x00000000
        /*0020*/ 	.short	0x0001
        /*0022*/ 	.short	0x0008
        /*0024*/ 	.byte	0x00, 0xf5, 0x21, 0x00


	//----- nvinfo : EIATTR_KPARAM_INFO
	.align		4
.L_11:
        /*0028*/ 	.byte	0x04, 0x17
        /*002a*/ 	.short	(.L_13 - .L_12)
.L_12:
        /*002c*/ 	.word	0x00000000
        /*0030*/ 	.short	0x0000
        /*0032*/ 	.short	0x0000
        /*0034*/ 	.byte	0x00, 0xf5, 0x21, 0x00


	//----- nvinfo : EIATTR_SPARSE_MMA_MASK
	.align		4
.L_13:
        /*0038*/ 	.byte	0x03, 0x50
        /*003a*/ 	.short	0x0000


	//----- nvinfo : EIATTR_MAXREG_COUNT
	.align		4
        /*003c*/ 	.byte	0x03, 0x1b
        /*003e*/ 	.short	0x00ff


	//----- nvinfo : EIATTR_NUM_BARRIERS
	.align		4
        /*0040*/ 	.byte	0x02, 0x4c
        /*0042*/ 	.byte	0x01
	.zero		1


	//----- nvinfo : EIATTR_MERCURY_ISA_VERSION
	.align		4
        /*0044*/ 	.byte	0x03, 0x5f
        /*0046*/ 	.short	0x0101


	//----- nvinfo : EIATTR_COOP_GROUP_MASK_REGIDS
	.align		4
        /*0048*/ 	.byte	0x04, 0x29
        /*004a*/ 	.short	(.L_15 - .L_14)


	//   ....[0]....
.L_14:
        /*004c*/ 	.word	0xffffffff


	//   ....[1]....
        /*0050*/ 	.word	0xffffffff


	//   ....[2]....
        /*0054*/ 	.word	0xffffffff


	//   ....[3]....
        /*0058*/ 	.word	0xffffffff


	//   ....[4]....
        /*005c*/ 	.word	0xffffffff


	//   ....[5]....
        /*0060*/ 	.word	0xffffffff


	//   ....[6]....
        /*0064*/ 	.word	0xffffffff


	//   ....[7]....
        /*0068*/ 	.word	0xffffffff


	//   ....[8]....
        /*006c*/ 	.word	0xffffffff


	//   ....[9]....
        /*0070*/ 	.word	0xffffffff


	//----- nvinfo : EIATTR_COOP_GROUP_INSTR_OFFSETS
	.align		4
.L_15:
        /*0074*/ 	.byte	0x04, 0x28
        /*0076*/ 	.short	(.L_17 - .L_16)


	//   ....[0]....
.L_16:
        /*0078*/ 	.word	0x000000d0


	//   ....[1]....
        /*007c*/ 	.word	0x000000f0


	//   ....[2]....
        /*0080*/ 	.word	0x00000120


	//   ....[3]....
        /*0084*/ 	.word	0x00000190


	//   ....[4]....
        /*0088*/ 	.word	0x000001d0


	//   ....[5]....
        /*008c*/ 	.word	0x000002a0


	//   ....[6]....
        /*0090*/ 	.word	0x000002c0


	//   ....[7]....
        /*0094*/ 	.word	0x000002e0


	//   ....[8]....
        /*0098*/ 	.word	0x00000300


	//   ....[9]....
        /*009c*/ 	.word	0x00000320


	//----- nvinfo : EIATTR_VRC_CTA_INIT_COUNT
	.align		4
.L_17:
        /*00a0*/ 	.byte	0x02, 0x4a
	.zero		1
	.zero		1


	//----- nvinfo : EIATTR_EXIT_INSTR_OFFSETS
	.align		4
        /*00a4*/ 	.byte	0x04, 0x1c
        /*00a6*/ 	.short	(.L_19 - .L_18)


	//   ....[0]....
.L_18:
        /*00a8*/ 	.word	0x00000210


	//   ....[1]....
        /*00ac*/ 	.word	0x00000330


	//   ....[2]....
        /*00b0*/ 	.word	0x00000370


	//----- nvinfo : EIATTR_CBANK_PARAM_SIZE
	.align		4
.L_19:
        /*00b4*/ 	.byte	0x03, 0x19
        /*00b6*/ 	.short	0x0014


	//----- nvinfo : EIATTR_PARAM_CBANK
	.align		4
        /*00b8*/ 	.byte	0x04, 0x0a
        /*00ba*/ 	.short	(.L_21 - .L_20)
	.align		4
.L_20:
        /*00bc*/ 	.word	index@(.nv.constant0._Z19reduce_warp_shufflePKfPfi)
        /*00c0*/ 	.short	0x0380
        /*00c2*/ 	.short	0x0014


	//----- nvinfo : EIATTR_SW_WAR
	.align		4
.L_21:
        /*00c4*/ 	.byte	0x04, 0x36
        /*00c6*/ 	.short	(.L_23 - .L_22)
.L_22:
        /*00c8*/ 	.word	0x00000008
.L_23:


//--------------------- .nv.callgraph             --------------------------
	.section	.nv.callgraph,"",@"SHT_CUDA_CALLGRAPH"
	.align	4
	.sectionentsize	8
	.align		4
        /*0000*/ 	.word	0x00000000
	.align		4
        /*0004*/ 	.word	0xffffffff
	.align		4
        /*0008*/ 	.word	0x00000000
	.align		4
        /*000c*/ 	.word	0xfffffffe
	.align		4
        /*0010*/ 	.word	0x00000000
	.align		4
        /*0014*/ 	.word	0xfffffffd
	.align		4
        /*0018*/ 	.word	0x00000000
	.align		4
        /*001c*/ 	.word	0xfffffffc


//--------------------- .text._Z19reduce_warp_shufflePKfPfi --------------------------
	.section	.text._Z19reduce_warp_shufflePKfPfi,"ax",@progbits
	.align	128
        .global         _Z19reduce_warp_shufflePKfPfi
        .type           _Z19reduce_warp_shufflePKfPfi,@function
        .size           _Z19reduce_warp_shufflePKfPfi,(.L_x_1 - _Z19reduce_warp_shufflePKfPfi)
        .other          _Z19reduce_warp_shufflePKfPfi,@"STO_CUDA_ENTRY STV_DEFAULT"
_Z19reduce_warp_shufflePKfPfi:
.text._Z19reduce_warp_shufflePKfPfi:
[----:B------:R-:W-:Y:S01]  /*0000*/  LDC R1, c[0x0][0x37c] ;  /* 0x0000df00ff017b82 */ /* 0x000fe20000000800 */
[----:B------:R-:W0:Y:S07]  /*0010*/  S2R R11, SR_TID.X ;  /* 0x00000000000b7919 */ /* 0x000e2e0000002100 */
[----:B------:R-:W0:Y:S01]  /*0020*/  S2UR UR4, SR_CTAID.X ;  /* 0x00000000000479c3 */ /* 0x000e220000002500 */
[----:B------:R-:W1:Y:S01]  /*0030*/  LDCU UR5, c[0x0][0x390] ;  /* 0x00007200ff0577ac */ /* 0x000e620008000800 */
[----:B------:R-:W-:-:S06]  /*0040*/  IMAD.MOV.U32 R4, RZ, RZ, RZ ;  /* 0x000000ffff047224 */ /* 0x000fcc00078e00ff */
[----:B------:R-:W0:Y:S02]  /*0050*/  LDC R10, c[0x0][0x360] ;  /* 0x0000d800ff0a7b82 */ /* 0x000e240000000800 */
[----:B0-----:R-:W-:-:S05]  /*0060*/  IMAD R5, R10, UR4, R11 ;  /* 0x000000040a057c24 */ /* 0x001fca000f8e020b */
[----:B-1----:R-:W-:Y:S01]  /*0070*/  ISETP.GE.AND P0, PT, R5, UR5, PT ;  /* 0x0000000505007c0c */ /* 0x002fe2000bf06270 */
[----:B------:R-:W0:-:S12]  /*0080*/  LDCU.64 UR4, c[0x0][0x358] ;  /* 0x00006b00ff0477ac */ /* 0x000e180008000a00 */
[----:B------:R-:W1:Y:S02]  /*0090*/  @!P0 LDC.64 R2, c[0x0][0x380] ;  /* 0x0000e000ff028b82 */ /* 0x000e640000000a00 */
[----:B-1----:R-:W-:-:S05]  /*00a0*/  @!P0 IMAD.WIDE R2, R5, 0x4, R2 ;  /* 0x0000000405028825 */ /* 0x002fca00078e0202 */
[----:B0-----:R-:W2:Y:S01]  /*00b0*/  @!P0 LDG.E R4, desc[UR4][R2.64] ;  /* 0x0000000402048981 */ /* 0x001ea2000c1e1900 */
[----:B------:R-:W-:-:S03]  /*00c0*/  ISETP.GT.U32.AND P1, PT, R11, 0x1f, PT ;  /* 0x0000001f0b00780c */ /* 0x000fc60003f24070 */
[----:B--2---:R-:W0:Y:S02]  /*00d0*/  SHFL.DOWN PT, R5, R4, 0x10, 0x1f ;  /* 0x0a001f0004057f89 */ /* 0x004e2400000e0000 */
[----:B0-----:R-:W-:-:S05]  /*00e0*/  FADD R5, R5, R4 ;  /* 0x0000000405057221 */ /* 0x001fca0000000000 */
[----:B------:R-:W0:Y:S02]  /*00f0*/  SHFL.DOWN PT, R0, R5, 0x8, 0x1f ;  /* 0x09001f0005007f89 */ /* 0x000e2400000e0000 */
[----:B0-----:R-:W-:Y:S01]  /*0100*/  FADD R6, R5, R0 ;  /* 0x0000000005067221 */ /* 0x001fe20000000000 */
[----:B------:R-:W-:-:S04]  /*0110*/  LOP3.LUT R0, R11, 0x1f, RZ, 0xc0, !PT ;  /* 0x0000001f0b007812 */ /* 0x000fc800078ec0ff */
[----:B------:R-:W0:Y:S01]  /*0120*/  SHFL.DOWN PT, R7, R6, 0x4, 0x1f ;  /* 0x08801f0006077f89 */ /* 0x000e2200000e0000 */
[----:B------:R-:W-:-:S13]  /*0130*/  ISETP.NE.AND P0, PT, R0, RZ, PT ;  /* 0x000000ff0000720c */ /* 0x000fda0003f05270 */
[----:B------:R-:W1:Y:S01]  /*0140*/  @!P0 S2R R9, SR_CgaCtaId ;  /* 0x0000000000098919 */ /* 0x000e620000008800 */
[----:B------:R-:W-:Y:S02]  /*0150*/  @!P0 MOV R4, 0x400 ;  /* 0x0000040000048802 */ /* 0x000fe40000000f00 */
[----:B------:R-:W-:-:S04]  /*0160*/  @!P0 SHF.R.U32.HI R2, RZ, 0x3, R11 ;  /* 0x00000003ff028819 */ /* 0x000fc8000001160b */
[----:B------:R-:W-:Y:S01]  /*0170*/  @!P0 LOP3.LUT R2, R2, 0x7c, RZ, 0xc0, !PT ;  /* 0x0000007c02028812 */ /* 0x000fe200078ec0ff */
[----:B0-----:R-:W-:-:S05]  /*0180*/  FADD R7, R6, R7 ;  /* 0x0000000706077221 */ /* 0x001fca0000000000 */
[----:B------:R-:W0:Y:S01]  /*0190*/  SHFL.DOWN PT, R8, R7, 0x2, 0x1f ;  /* 0x08401f0007087f89 */ /* 0x000e2200000e0000 */
[----:B-1----:R-:W-:-:S05]  /*01a0*/  @!P0 LEA R5, R9, R4, 0x18 ;  /* 0x0000000409058211 */ /* 0x002fca00078ec0ff */
[----:B------:R-:W-:Y:S02]  /*01b0*/  @!P0 IMAD.IADD R2, R2, 0x1, R5 ;  /* 0x0000000102028824 */ /* 0x000fe400078e0205 */
[----:B0-----:R-:W-:-:S05]  /*01c0*/  FADD R8, R7, R8 ;  /* 0x0000000807087221 */ /* 0x001fca0000000000 */
[----:B------:R-:W0:Y:S02]  /*01d0*/  SHFL.DOWN PT, R3, R8, 0x1, 0x1f ;  /* 0x08201f0008037f89 */ /* 0x000e2400000e0000 */
[----:B0-----:R-:W-:-:S05]  /*01e0*/  FADD R3, R8, R3 ;  /* 0x0000000308037221 */ /* 0x001fca0000000000 */
[----:B------:R0:W-:Y:S01]  /*01f0*/  @!P0 STS [R2], R3 ;  /* 0x0000000302008388 */ /* 0x0001e20000000800 */
[----:B------:R-:W-:Y:S06]  /*0200*/  BAR.SYNC.DEFER_BLOCKING 0x0 ;  /* 0x0000000000007b1d */ /* 0x000fec0000010000 */
[----:B------:R-:W-:Y:S05]  /*0210*/  @P1 EXIT ;  /* 0x000000000000194d */ /* 0x000fea0003800000 */
[----:B0-----:R-:W-:-:S04]  /*0220*/  SHF.R.U32.HI R3, RZ, 0x5, R10 ;  /* 0x00000005ff037819 */ /* 0x001fc8000001160a */
[----:B------:R-:W-:-:S13]  /*0230*/  ISETP.GE.U32.AND P1, PT, R0, R3, PT ;  /* 0x000000030000720c */ /* 0x000fda0003f26070 */
[----:B------:R-:W0:Y:S01]  /*0240*/  @!P1 S2R R3, SR_CgaCtaId ;  /* 0x0000000000039919 */ /* 0x000e220000008800 */
[----:B------:R-:W-:-:S04]  /*0250*/  @!P1 MOV R2, 0x400 ;  /* 0x0000040000029802 */ /* 0x000fc80000000f00 */
[----:B0-----:R-:W-:Y:S01]  /*0260*/  @!P1 LEA R3, R3, R2, 0x18 ;  /* 0x0000000203039211 */ /* 0x001fe200078ec0ff */
[----:B------:R-:W-:-:S03]  /*0270*/  HFMA2 R2, -RZ, RZ, 0, 0 ;  /* 0x00000000ff027431 */ /* 0x000fc600000001ff */
[----:B------:R-:W-:-:S05]  /*0280*/  @!P1 LEA R0, R0, R3, 0x2 ;  /* 0x0000000300009211 */ /* 0x000fca00078e10ff */
[----:B------:R-:W0:Y:S04]  /*0290*/  @!P1 LDS R2, [R0] ;  /* 0x0000000000029984 */ /* 0x000e280000000800 */
[----:B0-----:R-:W0:Y:S02]  /*02a0*/  SHFL.DOWN PT, R3, R2, 0x10, 0x1f ;  /* 0x0a001f0002037f89 */ /* 0x001e2400000e0000 */
[----:B0-----:R-:W-:-:S05]  /*02b0*/  FADD R3, R3, R2 ;  /* 0x0000000203037221 */ /* 0x001fca0000000000 */
[----:B------:R-:W0:Y:S02]  /*02c0*/  SHFL.DOWN PT, R4, R3, 0x8, 0x1f ;  /* 0x09001f0003047f89 */ /* 0x000e2400000e0000 */
[----:B0-----:R-:W-:-:S05]  /*02d0*/  FADD R4, R3, R4 ;  /* 0x0000000403047221 */ /* 0x001fca0000000000 */
[----:B------:R-:W0:Y:S02]  /*02e0*/  SHFL.DOWN PT, R5, R4, 0x4, 0x1f ;  /* 0x08801f0004057f89 */ /* 0x000e2400000e0000 */
[----:B0-----:R-:W-:-:S05]  /*02f0*/  FADD R5, R4, R5 ;  /* 0x0000000504057221 */ /* 0x001fca0000000000 */
[----:B------:R-:W0:Y:S02]  /*0300*/  SHFL.DOWN PT, R6, R5, 0x2, 0x1f ;  /* 0x08401f0005067f89 */ /* 0x000e2400000e0000 */
[----:B0-----:R-:W-:-:S05]  /*0310*/  FADD R6, R5, R6 ;  /* 0x0000000605067221 */ /* 0x001fca0000000000 */
[----:B------:R0:W1:Y:S01]  /*0320*/  SHFL.DOWN PT, R7, R6, 0x1, 0x1f ;  /* 0x08201f0006077f89 */ /* 0x00006200000e0000 */
[----:B------:R-:W-:Y:S05]  /*0330*/  @P0 EXIT ;  /* 0x000000000000094d */ /* 0x000fea0003800000 */
[----:B------:R-:W2:Y:S01]  /*0340*/  LDC.64 R2, c[0x0][0x388] ;  /* 0x0000e200ff027b82 */ /* 0x000ea20000000a00 */
[----:B-1----:R-:W-:-:S05]  /*0350*/  FADD R7, R6, R7 ;  /* 0x0000000706077221 */ /* 0x002fca0000000000 */
[----:B--2---:R-:W-:Y:S01]  /*0360*/  REDG.E.ADD.F32.FTZ.RN.STRONG.GPU desc[UR4][R2.64], R7 ;  /* 0x00000007020079a6 */ /* 0x004fe2000c12f304 */
[----:B------:R-:W-:Y:S05]  /*0370*/  EXIT ;  /* 0x000000000000794d */ /* 0x000fea0003800000 */
.L_x_0:
[----:B------:R-:W-:-:S00]  /*0380*/  BRA `(.L_x_0) ;  /* 0xfffffffc00fc7947 */ /* 0x000fc0000383ffff */
[----:B------:R-:W-:-:S00]  /*0390*/  NOP ;  /* 0x0000000000007918 */ /* 0x000fc00000000000 */
        /* <DEDUP_REMOVED lines=14> */
.L_x_1:


//--------------------- .nv.shared._Z19reduce_warp_shufflePKfPfi --------------------------
	.section	.nv.shared._Z19reduce_warp_shufflePKfPfi,"aw",@nobits
	.sectionflags	@""
	.align	4
.nv.shared._Z19reduce_warp_shufflePKfPfi:
	.zero		1152


//--------------------- .nv.shared.reserved.0     --------------------------
	.section	.nv.shared.reserved.0,"aw",@nobits
	.weak		__nv_reservedSMEM_offset_0_alias
	.size		__nv_reservedSMEM_offset_0_alias, 0, 64
	.other		__nv_reservedSMEM_offset_0_alias,@"STO_CUDA_RESERVED_SHARED STV_DEFAULT"
__nv_reservedSMEM_offset_0_alias:
	.zero		0
	.zero		64


//--------------------- .nv.constant0._Z19reduce_warp_shufflePKfPfi --------------------------
	.section	.nv.constant0._Z19reduce_warp_shufflePKfPfi,"a",@progbits
	.sectionflags	@""
	.align	4
.nv.constant0._Z19reduce_warp_shufflePKfPfi:
	.zero		916


//--------------------- SYMBOLS --------------------------

	.type		.nv.reservedSmem.offset0,@object
	.size		.nv.reservedSmem.offset0,0x4
	.type		.nv.reservedSmem.cap,@object
	.size		.nv.reservedSmem.cap,0x4
